//
// Generated by NVIDIA NVVM Compiler
//
// Compiler Build ID: CL-36424714
// Cuda compilation tools, release 13.0, V13.0.88
// Based on NVVM 20.0.0
//

.version 9.0
.target sm_100
.address_size 64

	// .globl	_Z16scatter_with_mapiiPiS_S_PcS_

.visible .entry _Z16scatter_with_mapiiPiS_S_PcS_(
	.param .u32 _Z16scatter_with_mapiiPiS_S_PcS__param_0,
	.param .u32 _Z16scatter_with_mapiiPiS_S_PcS__param_1,
	.param .u64 .ptr .align 1 _Z16scatter_with_mapiiPiS_S_PcS__param_2,
	.param .u64 .ptr .align 1 _Z16scatter_with_mapiiPiS_S_PcS__param_3,
	.param .u64 .ptr .align 1 _Z16scatter_with_mapiiPiS_S_PcS__param_4,
	.param .u64 .ptr .align 1 _Z16scatter_with_mapiiPiS_S_PcS__param_5,
	.param .u64 .ptr .align 1 _Z16scatter_with_mapiiPiS_S_PcS__param_6
)
{
	.reg .pred 	%p<5>;
	.reg .b16 	%rs<2>;
	.reg .b32 	%r<23>;
	.reg .b64 	%rd<20>;

	ld.param.u32 	%r11, [_Z16scatter_with_mapiiPiS_S_PcS__param_0];
	ld.param.u32 	%r10, [_Z16scatter_with_mapiiPiS_S_PcS__param_1];
	ld.param.u64 	%rd6, [_Z16scatter_with_mapiiPiS_S_PcS__param_2];
	ld.param.u64 	%rd10, [_Z16scatter_with_mapiiPiS_S_PcS__param_3];
	ld.param.u64 	%rd7, [_Z16scatter_with_mapiiPiS_S_PcS__param_4];
	ld.param.u64 	%rd8, [_Z16scatter_with_mapiiPiS_S_PcS__param_5];
	ld.param.u64 	%rd9, [_Z16scatter_with_mapiiPiS_S_PcS__param_6];
	cvta.to.global.u64 	%rd1, %rd10;
	mov.u32 	%r12, %ctaid.x;
	mov.u32 	%r13, %ntid.x;
	mov.u32 	%r14, %tid.x;
	mad.lo.s32 	%r1, %r12, %r13, %r14;
	setp.ge.s32 	%p1, %r1, %r11;
	@%p1 bra 	$L__BB0_6;
	cvta.to.global.u64 	%rd11, %rd7;
	cvta.to.global.u64 	%rd12, %rd6;
	mul.wide.s32 	%rd13, %r1, 4;
	add.s64 	%rd2, %rd12, %rd13;
	add.s64 	%rd14, %rd1, %rd13;
	ld.global.u32 	%r15, [%rd14];
	mul.wide.s32 	%rd15, %r15, 4;
	add.s64 	%rd3, %rd11, %rd15;
	ld.global.u32 	%r21, [%rd3];
	ld.global.u32 	%r22, [%rd3+4];
	setp.ge.s32 	%p2, %r21, %r22;
	@%p2 bra 	$L__BB0_6;
	ld.global.u32 	%r16, [%rd2];
	mul.lo.s32 	%r4, %r16, %r10;
	cvta.to.global.u64 	%rd4, %rd8;
	cvta.to.global.u64 	%rd5, %rd9;
$L__BB0_3:
	mul.wide.s32 	%rd16, %r21, 4;
	add.s64 	%rd17, %rd1, %rd16;
	ld.global.u32 	%r17, [%rd17];
	add.s32 	%r18, %r17, %r4;
	cvt.s64.s32 	%rd18, %r18;
	add.s64 	%rd19, %rd4, %rd18;
	ld.global.u8 	%rs1, [%rd19];
	setp.ne.s16 	%p3, %rs1, 1;
	@%p3 bra 	$L__BB0_5;
	atom.global.add.u32 	%r19, [%rd5], 1;
	ld.global.u32 	%r22, [%rd3+4];
$L__BB0_5:
	add.s32 	%r21, %r21, 1;
	setp.lt.s32 	%p4, %r21, %r22;
	@%p4 bra 	$L__BB0_3;
$L__BB0_6:
	ret;

}
	// .globl	_Z13build_bit_mapiiPiS_Pc
.visible .entry _Z13build_bit_mapiiPiS_Pc(
	.param .u32 _Z13build_bit_mapiiPiS_Pc_param_0,
	.param .u32 _Z13build_bit_mapiiPiS_Pc_param_1,
	.param .u64 .ptr .align 1 _Z13build_bit_mapiiPiS_Pc_param_2,
	.param .u64 .ptr .align 1 _Z13build_bit_mapiiPiS_Pc_param_3,
	.param .u64 .ptr .align 1 _Z13build_bit_mapiiPiS_Pc_param_4
)
{
	.reg .pred 	%p<2>;
	.reg .b16 	%rs<2>;
	.reg .b32 	%r<10>;
	.reg .b64 	%rd<12>;

	ld.param.u32 	%r3, [_Z13build_bit_mapiiPiS_Pc_param_0];
	ld.param.u32 	%r2, [_Z13build_bit_mapiiPiS_Pc_param_1];
	ld.param.u64 	%rd1, [_Z13build_bit_mapiiPiS_Pc_param_2];
	ld.param.u64 	%rd2, [_Z13build_bit_mapiiPiS_Pc_param_3];
	ld.param.u64 	%rd3, [_Z13build_bit_mapiiPiS_Pc_param_4];
	mov.u32 	%r4, %ctaid.x;
	mov.u32 	%r5, %ntid.x;
	mov.u32 	%r6, %tid.x;
	mad.lo.s32 	%r1, %r4, %r5, %r6;
	setp.ge.s32 	%p1, %r1, %r3;
	@%p1 bra 	$L__BB1_2;
	cvta.to.global.u64 	%rd4, %rd1;
	cvta.to.global.u64 	%rd5, %rd2;
	cvta.to.global.u64 	%rd6, %rd3;
	mul.wide.s32 	%rd7, %r1, 4;
	add.s64 	%rd8, %rd4, %rd7;
	ld.global.u32 	%r7, [%rd8];
	add.s64 	%rd9, %rd5, %rd7;
	ld.global.u32 	%r8, [%rd9];
	mad.lo.s32 	%r9, %r7, %r2, %r8;
	cvt.s64.s32 	%rd10, %r9;
	add.s64 	%rd11, %rd6, %rd10;
	mov.b16 	%rs1, 1;
	st.global.u8 	[%rd11], %rs1;
$L__BB1_2:
	ret;

}


// ===== COMPILED SASS (sm_100) =====

	.target	sm_100

	.elftype	@"ET_EXEC"


//--------------------- .note.nv.tkinfo           --------------------------
	.section	.note.nv.tkinfo,"",@"SHT_NOTE"
	.sectionflags	@"SHF_NOTE_NV_TKINFO"
	.tkinfo
        /*0018*/ 	.word	0x00000002
        /*0030*/ 	.string	""
        /*0030*/ 	.string	"ptxas"
        /*0030*/ 	.string	"Cuda compilation tools, release 13.0, V13.0.88"
        /*0030*/ 	.string	"Build cuda_13.0.r13.0/compiler.36424714_0"
        /*0030*/ 	.string	"-arch sm_100 -m 64 "



//--------------------- .note.nv.cuinfo           --------------------------
	.section	.note.nv.cuinfo,"",@"SHT_NOTE"
	.sectionflags	@"SHF_NOTE_NV_CUINFO"
        /*0018*/ 	.short	0x0002
        /*001a*/ 	.short	0x0064
        /*001c*/ 	.short	0x0082
	.zero		2


//--------------------- .nv.info                  --------------------------
	.section	.nv.info,"",@"SHT_CUDA_INFO"
	.align	4


	//----- nvinfo : EIATTR_REGCOUNT
	.align		4
        /*0000*/ 	.byte	0x04, 0x2f
        /*0002*/ 	.short	(.L_1 - .L_0)
	.align		4
.L_0:
        /*0004*/ 	.word	index@(_Z16scatter_with_mapiiPiS_S_PcS_)
        /*0008*/ 	.word	0x0000000e


	//----- nvinfo : EIATTR_FRAME_SIZE
	.align		4
.L_1:
        /*000c*/ 	.byte	0x04, 0x11
        /*000e*/ 	.short	(.L_3 - .L_2)
	.align		4
.L_2:
        /*0010*/ 	.word	index@(_Z16scatter_with_mapiiPiS_S_PcS_)
        /*0014*/ 	.word	0x00000000


	//----- nvinfo : EIATTR_REGCOUNT
	.align		4
.L_3:
        /*0018*/ 	.byte	0x04, 0x2f
        /*001a*/ 	.short	(.L_5 - .L_4)
	.align		4
.L_4:
        /*001c*/ 	.word	index@(_Z13build_bit_mapiiPiS_Pc)
        /*0020*/ 	.word	0x0000000b


	//----- nvinfo : EIATTR_FRAME_SIZE
	.align		4
.L_5:
        /*0024*/ 	.byte	0x04, 0x11
        /*0026*/ 	.short	(.L_7 - .L_6)
	.align		4
.L_6:
        /*0028*/ 	.word	index@(_Z13build_bit_mapiiPiS_Pc)
        /*002c*/ 	.word	0x00000000


	//----- nvinfo : EIATTR_MIN_STACK_SIZE
	.align		4
.L_7:
        /*0030*/ 	.byte	0x04, 0x12
        /*0032*/ 	.short	(.L_9 - .L_8)
	.align		4
.L_8:
        /*0034*/ 	.word	index@(_Z13build_bit_mapiiPiS_Pc)
        /*0038*/ 	.word	0x00000000


	//----- nvinfo : EIATTR_MIN_STACK_SIZE
	.align		4
.L_9:
        /*003c*/ 	.byte	0x04, 0x12
        /*003e*/ 	.short	(.L_11 - .L_10)
	.align		4
.L_10:
        /*0040*/ 	.word	index@(_Z16scatter_with_mapiiPiS_S_PcS_)
        /*0044*/ 	.word	0x00000000
.L_11:


//--------------------- .nv.compat                --------------------------
	.section	.nv.compat,"",@"SHT_CUDA_COMPAT_INFO"
	.align	4
        /*0000*/ 	.byte	0x02, 0x09, 0x00, 0x00, 0x02, 0x02, 0x01, 0x00, 0x02, 0x05, 0x05, 0x00, 0x03, 0x07, 0x01, 0x01
        /*0010*/ 	.byte	0x02, 0x03, 0x00, 0x00, 0x02, 0x06, 0x01, 0x00, 0x04, 0x0b, 0x08, 0x00, 0x09, 0x00, 0x00, 0x00
        /*0020*/ 	.byte	0x00, 0x00, 0x00, 0x00


//--------------------- .nv.info._Z13build_bit_mapiiPiS_Pc --------------------------
	.section	.nv.info._Z13build_bit_mapiiPiS_Pc,"",@"SHT_CUDA_INFO"
	.sectionflags	@""
	.align	4


	//----- nvinfo : EIATTR_CUDA_API_VERSION
	.align		4
        /*0000*/ 	.byte	0x04, 0x37
        /*0002*/ 	.short	(.L_13 - .L_12)
.L_12:
        /*0004*/ 	.word	0x00000082


	//----- nvinfo : EIATTR_KPARAM_INFO
	.align		4
.L_13:
        /*0008*/ 	.byte	0x04, 0x17
        /*000a*/ 	.short	(.L_15 - .L_14)
.L_14:
        /*000c*/ 	.word	0x00000000
        /*0010*/ 	.short	0x0004
        /*0012*/ 	.short	0x0018
        /*0014*/ 	.byte	0x00, 0xf5, 0x21, 0x00


	//----- nvinfo : EIATTR_KPARAM_INFO
	.align		4
.L_15:
        /*0018*/ 	.byte	0x04, 0x17
        /*001a*/ 	.short	(.L_17 - .L_16)
.L_16:
        /*001c*/ 	.word	0x00000000
        /*0020*/ 	.short	0x0003
        /*0022*/ 	.short	0x0010
        /*0024*/ 	.byte	0x00, 0xf5, 0x21, 0x00


	//----- nvinfo : EIATTR_KPARAM_INFO
	.align		4
.L_17:
        /*0028*/ 	.byte	0x04, 0x17
        /*002a*/ 	.short	(.L_19 - .L_18)
.L_18:
        /*002c*/ 	.word	0x00000000
        /*0030*/ 	.short	0x0002
        /*0032*/ 	.short	0x0008
        /*0034*/ 	.byte	0x00, 0xf5, 0x21, 0x00


	//----- nvinfo : EIATTR_KPARAM_INFO
	.align		4
.L_19:
        /*0038*/ 	.byte	0x04, 0x17
        /*003a*/ 	.short	(.L_21 - .L_20)
.L_20:
        /*003c*/ 	.word	0x00000000
        /*0040*/ 	.short	0x0001
        /*0042*/ 	.short	0x0004
        /*0044*/ 	.byte	0x00, 0xf0, 0x11, 0x00


	//----- nvinfo : EIATTR_KPARAM_INFO
	.align		4
.L_21:
        /*0048*/ 	.byte	0x04, 0x17
        /*004a*/ 	.short	(.L_23 - .L_22)
.L_22:
        /*004c*/ 	.word	0x00000000
        /*0050*/ 	.short	0x0000
        /*0052*/ 	.short	0x0000
        /*0054*/ 	.byte	0x00, 0xf0, 0x11, 0x00


	//----- nvinfo : EIATTR_SPARSE_MMA_MASK
	.align		4
.L_23:
        /*0058*/ 	.byte	0x03, 0x50
        /*005a*/ 	.short	0x0000


	//----- nvinfo : EIATTR_MAXREG_COUNT
	.align		4
        /*005c*/ 	.byte	0x03, 0x1b
        /*005e*/ 	.short	0x00ff


	//----- nvinfo : EIATTR_MERCURY_ISA_VERSION
	.align		4
        /*0060*/ 	.byte	0x03, 0x5f
        /*0062*/ 	.short	0x0101


	//----- nvinfo : EIATTR_VRC_CTA_INIT_COUNT
	.align		4
        /*0064*/ 	.byte	0x02, 0x4a
	.zero		1
	.zero		1


	//----- nvinfo : EIATTR_EXIT_INSTR_OFFSETS
	.align		4
        /*0068*/ 	.byte	0x04, 0x1c
        /*006a*/ 	.short	(.L_25 - .L_24)


	//   ....[0]....
.L_24:
        /*006c*/ 	.word	0x00000070


	//   ....[1]....
        /*0070*/ 	.word	0x00000170


	//----- nvinfo : EIATTR_CBANK_PARAM_SIZE
	.align		4
.L_25:
        /*0074*/ 	.byte	0x03, 0x19
        /*0076*/ 	.short	0x0020


	//----- nvinfo : EIATTR_PARAM_CBANK
	.align		4
        /*0078*/ 	.byte	0x04, 0x0a
        /*007a*/ 	.short	(.L_27 - .L_26)
	.align		4
.L_26:
        /*007c*/ 	.word	index@(.nv.constant0._Z13build_bit_mapiiPiS_Pc)
        /*0080*/ 	.short	0x0380
        /*0082*/ 	.short	0x0020


	//----- nvinfo : EIATTR_SW_WAR
	.align		4
.L_27:
        /*0084*/ 	.byte	0x04, 0x36
        /*0086*/ 	.short	(.L_29 - .L_28)
.L_28:
        /*0088*/ 	.word	0x00000008
.L_29:


//--------------------- .nv.info._Z16scatter_with_mapiiPiS_S_PcS_ --------------------------
	.section	.nv.info._Z16scatter_with_mapiiPiS_S_PcS_,"",@"SHT_CUDA_INFO"
	.sectionflags	@""
	.align	4


	//----- nvinfo : EIATTR_CUDA_API_VERSION
	.align		4
        /*0000*/ 	.byte	0x04, 0x37
        /*0002*/ 	.short	(.L_31 - .L_30)
.L_30:
        /*0004*/ 	.word	0x00000082


	//----- nvinfo : EIATTR_KPARAM_INFO
	.align		4
.L_31:
        /*0008*/ 	.byte	0x04, 0x17
        /*000a*/ 	.short	(.L_33 - .L_32)
.L_32:
        /*000c*/ 	.word	0x00000000
        /*0010*/ 	.short	0x0006
        /*0012*/ 	.short	0x0028
        /*0014*/ 	.byte	0x00, 0xf5, 0x21, 0x00


	//----- nvinfo : EIATTR_KPARAM_INFO
	.align		4
.L_33:
        /*0018*/ 	.byte	0x04, 0x17
        /*001a*/ 	.short	(.L_35 - .L_34)
.L_34:
        /*001c*/ 	.word	0x00000000
        /*0020*/ 	.short	0x0005
        /*0022*/ 	.short	0x0020
        /*0024*/ 	.byte	0x00, 0xf5, 0x21, 0x00


	//----- nvinfo : EIATTR_KPARAM_INFO
	.align		4
.L_35:
        /*0028*/ 	.byte	0x04, 0x17
        /*002a*/ 	.short	(.L_37 - .L_36)
.L_36:
        /*002c*/ 	.word	0x00000000
        /*0030*/ 	.short	0x0004
        /*0032*/ 	.short	0x0018
        /*0034*/ 	.byte	0x00, 0xf5, 0x21, 0x00


	//----- nvinfo : EIATTR_KPARAM_INFO
	.align		4
.L_37:
        /*0038*/ 	.byte	0x04, 0x17
        /*003a*/ 	.short	(.L_39 - .L_38)
.L_38:
        /*003c*/ 	.word	0x00000000
        /*0040*/ 	.short	0x0003
        /*0042*/ 	.short	0x0010
        /*0044*/ 	.byte	0x00, 0xf5, 0x21, 0x00


	//----- nvinfo : EIATTR_KPARAM_INFO
	.align		4
.L_39:
        /*0048*/ 	.byte	0x04, 0x17
        /*004a*/ 	.short	(.L_41 - .L_40)
.L_40:
        /*004c*/ 	.word	0x00000000
        /*0050*/ 	.short	0x0002
        /*0052*/ 	.short	0x0008
        /*0054*/ 	.byte	0x00, 0xf5, 0x21, 0x00


	//----- nvinfo : EIATTR_KPARAM_INFO
	.align		4
.L_41:
        /*0058*/ 	.byte	0x04, 0x17
        /*005a*/ 	.short	(.L_43 - .L_42)
.L_42:
        /*005c*/ 	.word	0x00000000
        /*0060*/ 	.short	0x0001
        /*0062*/ 	.short	0x0004
        /*0064*/ 	.byte	0x00, 0xf0, 0x11, 0x00


	//----- nvinfo : EIATTR_KPARAM_INFO
	.align		4
.L_43:
        /*0068*/ 	.byte	0x04, 0x17
        /*006a*/ 	.short	(.L_45 - .L_44)
.L_44:
        /*006c*/ 	.word	0x00000000
        /*0070*/ 	.short	0x0000
        /*0072*/ 	.short	0x0000
        /*0074*/ 	.byte	0x00, 0xf0, 0x11, 0x00


	//----- nvinfo : EIATTR_SPARSE_MMA_MASK
	.align		4
.L_45:
        /*0078*/ 	.byte	0x03, 0x50
        /*007a*/ 	.short	0x0000


	//----- nvinfo : EIATTR_MAXREG_COUNT
	.align		4
        /*007c*/ 	.byte	0x03, 0x1b
        /*007e*/ 	.short	0x00ff


	//----- nvinfo : EIATTR_MERCURY_ISA_VERSION
	.align		4
        /*0080*/ 	.byte	0x03, 0x5f
        /*0082*/ 	.short	0x0101


	//----- nvinfo : EIATTR_INT_WARP_WIDE_INSTR_OFFSETS
	.align		4
        /*0084*/ 	.byte	0x04, 0x31
        /*0086*/ 	.short	(.L_47 - .L_46)


	//   ....[0]....
.L_46:
        /*0088*/ 	.word	0x00000240


	//----- nvinfo : EIATTR_VRC_CTA_INIT_COUNT
	.align		4
.L_47:
        /*008c*/ 	.byte	0x02, 0x4a
	.zero		1
	.zero		1


	//----- nvinfo : EIATTR_EXIT_INSTR_OFFSETS
	.align		4
        /*0090*/ 	.byte	0x04, 0x1c
        /*0092*/ 	.short	(.L_49 - .L_48)


	//   ....[0]....
.L_48:
        /*0094*/ 	.word	0x00000070


	//   ....[1]....
        /*0098*/ 	.word	0x00000130


	//   ....[2]....
        /*009c*/ 	.word	0x000002d0


	//----- nvinfo : EIATTR_CRS_STACK_SIZE
	.align		4
.L_49:
        /*00a0*/ 	.byte	0x04, 0x1e
        /*00a2*/ 	.short	(.L_51 - .L_50)
.L_50:
        /*00a4*/ 	.word	0x00000000


	//----- nvinfo : EIATTR_CBANK_PARAM_SIZE
	.align		4
.L_51:
        /*00a8*/ 	.byte	0x03, 0x19
        /*00aa*/ 	.short	0x0030


	//----- nvinfo : EIATTR_PARAM_CBANK
	.align		4
        /*00ac*/ 	.byte	0x04, 0x0a
        /*00ae*/ 	.short	(.L_53 - .L_52)
	.align		4
.L_52:
        /*00b0*/ 	.word	index@(.nv.constant0._Z16scatter_with_mapiiPiS_S_PcS_)
        /*00b4*/ 	.short	0x0380
        /*00b6*/ 	.short	0x0030


	//----- nvinfo : EIATTR_SW_WAR
	.align		4
.L_53:
        /*00b8*/ 	.byte	0x04, 0x36
        /*00ba*/ 	.short	(.L_55 - .L_54)
.L_54:
        /*00bc*/ 	.word	0x00000008
.L_55:


//--------------------- .nv.callgraph             --------------------------
	.section	.nv.callgraph,"",@"SHT_CUDA_CALLGRAPH"
	.align	4
	.sectionentsize	8
	.align		4
        /*0000*/ 	.word	0x00000000
	.align		4
        /*0004*/ 	.word	0xffffffff
	.align		4
        /*0008*/ 	.word	0x00000000
	.align		4
        /*000c*/ 	.word	0xfffffffe
	.align		4
        /*0010*/ 	.word	0x00000000
	.align		4
        /*0014*/ 	.word	0xfffffffd
	.align		4
        /*0018*/ 	.word	0x00000000
	.align		4
        /*001c*/ 	.word	0xfffffffc


//--------------------- .text._Z13build_bit_mapiiPiS_Pc --------------------------
	.section	.text._Z13build_bit_mapiiPiS_Pc,"ax",@progbits
	.align	128
        .global         _Z13build_bit_mapiiPiS_Pc
        .type           _Z13build_bit_mapiiPiS_Pc,@function
        .size           _Z13build_bit_mapiiPiS_Pc,(.L_x_5 - _Z13build_bit_mapiiPiS_Pc)
        .other          _Z13build_bit_mapiiPiS_Pc,@"STO_CUDA_ENTRY STV_DEFAULT"
_Z13build_bit_mapiiPiS_Pc:
.text._Z13build_bit_mapiiPiS_Pc:
[----:B------:R-:W-:Y:S01]  /*0000*/  LDC R1, c[0x0][0x37c] ;  /* 0x0000df00ff017b82 */ /* 0x000fe20000000800 */
[----:B------:R-:W0:Y:S07]  /*0010*/  S2R R0, SR_TID.X ;  /* 0x0000000000007919 */ /* 0x000e2e0000002100 */
[----:B------:R-:W0:Y:S01]  /*0020*/  S2UR UR4, SR_CTAID.X ;  /* 0x00000000000479c3 */ /* 0x000e220000002500 */
[----:B------:R-:W1:Y:S07]  /*0030*/  LDCU UR5, c[0x0][0x380] ;  /* 0x00007000ff0577ac */ /* 0x000e6e0008000800 */
[----:B------:R-:W0:Y:S02]  /*0040*/  LDC R7, c[0x0][0x360] ;  /* 0x0000d800ff077b82 */ /* 0x000e240000000800 */
[----:B0-----:R-:W-:-:S05]  /*0050*/  IMAD R7, R7, UR4, R0 ;  /* 0x0000000407077c24 */ /* 0x001fca000f8e0200 */
[----:B-1----:R-:W-:-:S13]  /*0060*/  ISETP.GE.AND P0, PT, R7, UR5, PT ;  /* 0x0000000507007c0c */ /* 0x002fda000bf06270 */
[----:B------:R-:W-:Y:S05]  /*0070*/  @P0 EXIT ;  /* 0x000000000000094d */ /* 0x000fea0003800000 */
[----:B------:R-:W0:Y:S01]  /*0080*/  LDC.64 R2, c[0x0][0x388] ;  /* 0x0000e200ff027b82 */ /* 0x000e220000000a00 */
[----:B------:R-:W1:Y:S01]  /*0090*/  LDCU.64 UR4, c[0x0][0x358] ;  /* 0x00006b00ff0477ac */ /* 0x000e620008000a00 */
[----:B------:R-:W2:Y:S06]  /*00a0*/  LDCU UR6, c[0x0][0x384] ;  /* 0x00007080ff0677ac */ /* 0x000eac0008000800 */
[----:B------:R-:W3:Y:S01]  /*00b0*/  LDC.64 R4, c[0x0][0x390] ;  /* 0x0000e400ff047b82 */ /* 0x000ee20000000a00 */
[----:B------:R-:W4:Y:S01]  /*00c0*/  LDCU.64 UR8, c[0x0][0x398] ;  /* 0x00007300ff0877ac */ /* 0x000f220008000a00 */
[----:B0-----:R-:W-:-:S06]  /*00d0*/  IMAD.WIDE R2, R7, 0x4, R2 ;  /* 0x0000000407027825 */ /* 0x001fcc00078e0202 */
[----:B-1----:R0:W2:Y:S01]  /*00e0*/  LDG.E R2, desc[UR4][R2.64] ;  /* 0x0000000402027981 */ /* 0x0020a2000c1e1900 */
[----:B---3--:R-:W-:-:S06]  /*00f0*/  IMAD.WIDE R4, R7, 0x4, R4 ;  /* 0x0000000407047825 */ /* 0x008fcc00078e0204 */
[----:B------:R-:W2:Y:S01]  /*0100*/  LDG.E R5, desc[UR4][R4.64] ;  /* 0x0000000404057981 */ /* 0x000ea2000c1e1900 */
[----:B------:R-:W-:-:S05]  /*0110*/  HFMA2 R8, -RZ, RZ, 0, 5.9604644775390625e-08 ;  /* 0x00000001ff087431 */ /* 0x000fca00000001ff */
[----:B0-----:R-:W-:Y:S01]  /*0120*/  PRMT R3, R8, 0x7610, R3 ;  /* 0x0000761008037816 */ /* 0x001fe20000000003 */
[----:B--2---:R-:W-:-:S05]  /*0130*/  IMAD R0, R2, UR6, R5 ;  /* 0x0000000602007c24 */ /* 0x004fca000f8e0205 */
[----:B----4-:R-:W-:-:S04]  /*0140*/  IADD3 R6, P0, PT, R0, UR8, RZ ;  /* 0x0000000800067c10 */ /* 0x010fc8000ff1e0ff */
[----:B------:R-:W-:-:S05]  /*0150*/  LEA.HI.X.SX32 R7, R0, UR9, 0x1, P0 ;  /* 0x0000000900077c11 */ /* 0x000fca00080f0eff */
[----:B------:R-:W-:Y:S01]  /*0160*/  STG.E.U8 desc[UR4][R6.64], R3 ;  /* 0x0000000306007986 */ /* 0x000fe2000c101104 */
[----:B------:R-:W-:Y:S05]  /*0170*/  EXIT ;  /* 0x000000000000794d */ /* 0x000fea0003800000 */
.L_x_0:
[----:B------:R-:W-:-:S00]  /*0180*/  BRA `(.L_x_0) ;  /* 0xfffffffc00fc7947 */ /* 0x000fc0000383ffff */
[----:B------:R-:W-:-:S00]  /*0190*/  NOP ;  /* 0x0000000000007918 */ /* 0x000fc00000000000 */
        /* <DEDUP_REMOVED lines=14> */
.L_x_5:


//--------------------- .text._Z16scatter_with_mapiiPiS_S_PcS_ --------------------------
	.section	.text._Z16scatter_with_mapiiPiS_S_PcS_,"ax",@progbits
	.align	128
        .global         _Z16scatter_with_mapiiPiS_S_PcS_
        .type           _Z16scatter_with_mapiiPiS_S_PcS_,@function
        .size           _Z16scatter_with_mapiiPiS_S_PcS_,(.L_x_6 - _Z16scatter_with_mapiiPiS_S_PcS_)
        .other          _Z16scatter_with_mapiiPiS_S_PcS_,@"STO_CUDA_ENTRY STV_DEFAULT"
_Z16scatter_with_mapiiPiS_S_PcS_:
.text._Z16scatter_with_mapiiPiS_S_PcS_:
        /* <DEDUP_REMOVED lines=9> */
[----:B------:R-:W1:Y:S07]  /*0090*/  LDCU.64 UR4, c[0x0][0x358] ;  /* 0x00006b00ff0477ac */ /* 0x000e6e0008000a00 */
[----:B------:R-:W2:Y:S08]  /*00a0*/  LDC.64 R2, c[0x0][0x398] ;  /* 0x0000e600ff027b82 */ /* 0x000eb00000000a00 */
[----:B------:R-:W3:Y:S01]  /*00b0*/  LDC.64 R6, c[0x0][0x388] ;  /* 0x0000e200ff067b82 */ /* 0x000ee20000000a00 */
[----:B0-----:R-:W-:-:S06]  /*00c0*/  IMAD.WIDE R4, R9, 0x4, R4 ;  /* 0x0000000409047825 */ /* 0x001fcc00078e0204 */
[----:B-1----:R-:W2:Y:S02]  /*00d0*/  LDG.E R5, desc[UR4][R4.64] ;  /* 0x0000000404057981 */ /* 0x002ea4000c1e1900 */
[----:B--2---:R-:W-:-:S05]  /*00e0*/  IMAD.WIDE R2, R5, 0x4, R2 ;  /* 0x0000000405027825 */ /* 0x004fca00078e0202 */
[----:B------:R-:W2:Y:S04]  /*00f0*/  LDG.E R0, desc[UR4][R2.64] ;  /* 0x0000000402007981 */ /* 0x000ea8000c1e1900 */
[----:B------:R-:W2:Y:S01]  /*0100*/  LDG.E R11, desc[UR4][R2.64+0x4] ;  /* 0x00000404020b7981 */ /* 0x000ea2000c1e1900 */
[----:B---3--:R-:W-:Y:S01]  /*0110*/  IMAD.WIDE R6, R9, 0x4, R6 ;  /* 0x0000000409067825 */ /* 0x008fe200078e0206 */
[----:B--2---:R-:W-:-:S13]  /*0120*/  ISETP.GE.AND P0, PT, R0, R11, PT ;  /* 0x0000000b0000720c */ /* 0x004fda0003f06270 */
[----:B------:R-:W-:Y:S05]  /*0130*/  @P0 EXIT ;  /* 0x000000000000094d */ /* 0x000fea0003800000 */
[----:B------:R0:W5:Y:S01]  /*0140*/  LDG.E R10, desc[UR4][R6.64] ;  /* 0x00000004060a7981 */ /* 0x000162000c1e1900 */
[----:B------:R-:W1:Y:S01]  /*0150*/  LDC.64 R4, c[0x0][0x390] ;  /* 0x0000e400ff047b82 */ /* 0x000e620000000a00 */
[----:B------:R-:W2:Y:S01]  /*0160*/  LDCU UR8, c[0x0][0x384] ;  /* 0x00007080ff0877ac */ /* 0x000ea20008000800 */
[----:B------:R-:W3:Y:S02]  /*0170*/  LDCU.64 UR10, c[0x0][0x3a0] ;  /* 0x00007400ff0a77ac */ /* 0x000ee40008000a00 */
.L_x_3:
[----:B01----:R-:W-:-:S06]  /*0180*/  IMAD.WIDE R6, R0, 0x4, R4 ;  /* 0x0000000400067825 */ /* 0x003fcc00078e0204 */
[----:B------:R-:W2:Y:S02]  /*0190*/  LDG.E R7, desc[UR4][R6.64] ;  /* 0x0000000406077981 */ /* 0x000ea4000c1e1900 */
[----:B--2--5:R-:W-:-:S05]  /*01a0*/  IMAD R9, R10, UR8, R7 ;  /* 0x000000080a097c24 */ /* 0x024fca000f8e0207 */
[----:B---3--:R-:W-:-:S04]  /*01b0*/  IADD3 R8, P0, PT, R9, UR10, RZ ;  /* 0x0000000a09087c10 */ /* 0x008fc8000ff1e0ff */
[----:B------:R-:W-:-:S05]  /*01c0*/  LEA.HI.X.SX32 R9, R9, UR11, 0x1, P0 ;  /* 0x0000000b09097c11 */ /* 0x000fca00080f0eff */
[----:B------:R-:W2:Y:S01]  /*01d0*/  LDG.E.U8 R8, desc[UR4][R8.64] ;  /* 0x0000000408087981 */ /* 0x000ea2000c1e1100 */
[----:B------:R-:W-:Y:S01]  /*01e0*/  BSSY.RECONVERGENT B0, `(.L_x_1) ;  /* 0x000000c000007945 */ /* 0x000fe20003800200 */
[----:B------:R-:W-:Y:S02]  /*01f0*/  IADD3 R0, PT, PT, R0, 0x1, RZ ;  /* 0x0000000100007810 */ /* 0x000fe40007ffe0ff */
[----:B--2---:R-:W-:-:S13]  /*0200*/  ISETP.NE.AND P0, PT, R8, 0x1, PT ;  /* 0x000000010800780c */ /* 0x004fda0003f05270 */
[----:B------:R-:W-:Y:S05]  /*0210*/  @P0 BRA `(.L_x_2) ;  /* 0x0000000000200947 */ /* 0x000fea0003800000 */
[----:B------:R-:W0:Y:S01]  /*0220*/  S2R R8, SR_LANEID ;  /* 0x0000000000087919 */ /* 0x000e220000000000 */
[----:B------:R-:W1:Y:S01]  /*0230*/  LDC.64 R6, c[0x0][0x3a8] ;  /* 0x0000ea00ff067b82 */ /* 0x000e620000000a00 */
[----:B------:R-:W-:Y:S02]  /*0240*/  VOTEU.ANY UR6, UPT, PT ;  /* 0x0000000000067886 */ /* 0x000fe400038e0100 */
[----:B------:R-:W-:Y:S02]  /*0250*/  UFLO.U32 UR7, UR6 ;  /* 0x00000006000772bd */ /* 0x000fe400080e0000 */
[----:B------:R-:W1:Y:S04]  /*0260*/  POPC R9, UR6 ;  /* 0x0000000600097d09 */ /* 0x000e680008000000 */
[----:B0-----:R-:W-:-:S13]  /*0270*/  ISETP.EQ.U32.AND P0, PT, R8, UR7, PT ;  /* 0x0000000708007c0c */ /* 0x001fda000bf02070 */
[----:B-1----:R0:W-:Y:S04]  /*0280*/  @P0 REDG.E.ADD.STRONG.GPU desc[UR4][R6.64], R9 ;  /* 0x000000090600098e */ /* 0x0021e8000c12e104 */
[----:B------:R0:W5:Y:S02]  /*0290*/  LDG.E R11, desc[UR4][R2.64+0x4] ;  /* 0x00000404020b7981 */ /* 0x000164000c1e1900 */
.L_x_2:
[----:B------:R-:W-:Y:S05]  /*02a0*/  BSYNC.RECONVERGENT B0 ;  /* 0x0000000000007941 */ /* 0x000fea0003800200 */
.L_x_1:
[----:B-----5:R-:W-:-:S13]  /*02b0*/  ISETP.GE.AND P0, PT, R0, R11, PT ;  /* 0x0000000b0000720c */ /* 0x020fda0003f06270 */
[----:B------:R-:W-:Y:S05]  /*02c0*/  @!P0 BRA `(.L_x_3) ;  /* 0xfffffffc00ac8947 */ /* 0x000fea000383ffff */
[----:B------:R-:W-:Y:S05]  /*02d0*/  EXIT ;  /* 0x000000000000794d */ /* 0x000fea0003800000 */
.L_x_4:
        /* <DEDUP_REMOVED lines=10> */
.L_x_6:


//--------------------- .nv.shared.reserved.0     --------------------------
	.section	.nv.shared.reserved.0,"aw",@nobits
	.weak		__nv_reservedSMEM_offset_0_alias
	.size		__nv_reservedSMEM_offset_0_alias, 0, 64
	.other		__nv_reservedSMEM_offset_0_alias,@"STO_CUDA_RESERVED_SHARED STV_DEFAULT"
__nv_reservedSMEM_offset_0_alias:
	.zero		0
	.zero		64


//--------------------- .nv.constant0._Z13build_bit_mapiiPiS_Pc --------------------------
	.section	.nv.constant0._Z13build_bit_mapiiPiS_Pc,"a",@progbits
	.sectionflags	@""
	.align	4
.nv.constant0._Z13build_bit_mapiiPiS_Pc:
	.zero		928


//--------------------- .nv.constant0._Z16scatter_with_mapiiPiS_S_PcS_ --------------------------
	.section	.nv.constant0._Z16scatter_with_mapiiPiS_S_PcS_,"a",@progbits
	.sectionflags	@""
	.align	4
.nv.constant0._Z16scatter_with_mapiiPiS_S_PcS_:
	.zero		944


//--------------------- SYMBOLS --------------------------

	.type		.nv.reservedSmem.offset0,@object
	.size		.nv.reservedSmem.offset0,0x4
